	.target	sm_90a

	.elftype	@"ET_EXEC"


//--------------------- .note.nv.tkinfo           --------------------------
	.section	.note.nv.tkinfo,"",@"SHT_NOTE"
	.sectionflags	@"SHF_NOTE_NV_TKINFO"
	.tkinfo
        /*0018*/ 	.word	0x00000002
        /*0030*/ 	.string	""
        /*0030*/ 	.string	"ptxas"
        /*0030*/ 	.string	"Cuda compilation tools, release 13.0, V13.0.88"
        /*0030*/ 	.string	"Build cuda_13.0.r13.0/compiler.36424714_0"
        /*0030*/ 	.string	"-arch sm_90a -m 64 "



//--------------------- .note.nv.cuinfo           --------------------------
	.section	.note.nv.cuinfo,"",@"SHT_NOTE"
	.sectionflags	@"SHF_NOTE_NV_CUINFO"
        /*0018*/ 	.short	0x0002
        /*001a*/ 	.short	0x005a
        /*001c*/ 	.short	0x0082
	.zero		2


//--------------------- .nv.info                  --------------------------
	.section	.nv.info,"",@"SHT_CUDA_INFO"
	.align	4


	//----- nvinfo : EIATTR_REGCOUNT
	.align		4
        /*0000*/ 	.byte	0x04, 0x2f
        /*0002*/ 	.short	(.L_20 - .L_19)
	.align		4
.L_19:
        /*0004*/ 	.word	index@(_ZN17fastertransformer21gen_relative_pos_biasIfiEEvPT_PKS1_PKT0_ii)
        /*0008*/ 	.word	0x0000000c


	//----- nvinfo : EIATTR_FRAME_SIZE
	.align		4
.L_20:
        /*000c*/ 	.byte	0x04, 0x11
        /*000e*/ 	.short	(.L_22 - .L_21)
	.align		4
.L_21:
        /*0010*/ 	.word	index@(_ZN17fastertransformer21gen_relative_pos_biasIfiEEvPT_PKS1_PKT0_ii)
        /*0014*/ 	.word	0x00000000


	//----- nvinfo : EIATTR_REGCOUNT
	.align		4
.L_22:
        /*0018*/ 	.byte	0x04, 0x2f
        /*001a*/ 	.short	(.L_24 - .L_23)
	.align		4
.L_23:
        /*001c*/ 	.word	index@(_ZN17fastertransformer21gen_relative_pos_biasI6__halfiEEvPT_PKS2_PKT0_ii)
        /*0020*/ 	.word	0x0000000c


	//----- nvinfo : EIATTR_FRAME_SIZE
	.align		4
.L_24:
        /*0024*/ 	.byte	0x04, 0x11
        /*0026*/ 	.short	(.L_26 - .L_25)
	.align		4
.L_25:
        /*0028*/ 	.word	index@(_ZN17fastertransformer21gen_relative_pos_biasI6__halfiEEvPT_PKS2_PKT0_ii)
        /*002c*/ 	.word	0x00000000


	//----- nvinfo : EIATTR_REGCOUNT
	.align		4
.L_26:
        /*0030*/ 	.byte	0x04, 0x2f
        /*0032*/ 	.short	(.L_28 - .L_27)
	.align		4
.L_27:
        /*0034*/ 	.word	index@(_ZN17fastertransformer21gen_relative_pos_biasIflEEvPT_PKS1_PKT0_ii)
        /*0038*/ 	.word	0x0000000c


	//----- nvinfo : EIATTR_FRAME_SIZE
	.align		4
.L_28:
        /*003c*/ 	.byte	0x04, 0x11
        /*003e*/ 	.short	(.L_30 - .L_29)
	.align		4
.L_29:
        /*0040*/ 	.word	index@(_ZN17fastertransformer21gen_relative_pos_biasIflEEvPT_PKS1_PKT0_ii)
        /*0044*/ 	.word	0x00000000


	//----- nvinfo : EIATTR_REGCOUNT
	.align		4
.L_30:
        /*0048*/ 	.byte	0x04, 0x2f
        /*004a*/ 	.short	(.L_32 - .L_31)
	.align		4
.L_31:
        /*004c*/ 	.word	index@(_ZN17fastertransformer21gen_relative_pos_biasI6__halflEEvPT_PKS2_PKT0_ii)
        /*0050*/ 	.word	0x0000000c


	//----- nvinfo : EIATTR_FRAME_SIZE
	.align		4
.L_32:
        /*0054*/ 	.byte	0x04, 0x11
        /*0056*/ 	.short	(.L_34 - .L_33)
	.align		4
.L_33:
        /*0058*/ 	.word	index@(_ZN17fastertransformer21gen_relative_pos_biasI6__halflEEvPT_PKS2_PKT0_ii)
        /*005c*/ 	.word	0x00000000


	//----- nvinfo : EIATTR_REGCOUNT
	.align		4
.L_34:
        /*0060*/ 	.byte	0x04, 0x2f
        /*0062*/ 	.short	(.L_36 - .L_35)
	.align		4
.L_35:
        /*0064*/ 	.word	index@(_ZN17fastertransformer21generate_alibi_slopesIfEEvPT_m)
        /*0068*/ 	.word	0x0000000d


	//----- nvinfo : EIATTR_FRAME_SIZE
	.align		4
.L_36:
        /*006c*/ 	.byte	0x04, 0x11
        /*006e*/ 	.short	(.L_38 - .L_37)
	.align		4
.L_37:
        /*0070*/ 	.word	index@(_ZN17fastertransformer21generate_alibi_slopesIfEEvPT_m)
        /*0074*/ 	.word	0x00000000


	//----- nvinfo : EIATTR_REGCOUNT
	.align		4
.L_38:
        /*0078*/ 	.byte	0x04, 0x2f
        /*007a*/ 	.short	(.L_40 - .L_39)
	.align		4
.L_39:
        /*007c*/ 	.word	index@(_ZN17fastertransformer21generate_alibi_slopesI6__halfEEvPT_m)
        /*0080*/ 	.word	0x0000000c


	//----- nvinfo : EIATTR_FRAME_SIZE
	.align		4
.L_40:
        /*0084*/ 	.byte	0x04, 0x11
        /*0086*/ 	.short	(.L_42 - .L_41)
	.align		4
.L_41:
        /*0088*/ 	.word	index@(_ZN17fastertransformer21generate_alibi_slopesI6__halfEEvPT_m)
        /*008c*/ 	.word	0x00000000


	//----- nvinfo : EIATTR_MIN_STACK_SIZE
	.align		4
.L_42:
        /*0090*/ 	.byte	0x04, 0x12
        /*0092*/ 	.short	(.L_44 - .L_43)
	.align		4
.L_43:
        /*0094*/ 	.word	index@(_ZN17fastertransformer21generate_alibi_slopesI6__halfEEvPT_m)
        /*0098*/ 	.word	0x00000000


	//----- nvinfo : EIATTR_MIN_STACK_SIZE
	.align		4
.L_44:
        /*009c*/ 	.byte	0x04, 0x12
        /*009e*/ 	.short	(.L_46 - .L_45)
	.align		4
.L_45:
        /*00a0*/ 	.word	index@(_ZN17fastertransformer21generate_alibi_slopesIfEEvPT_m)
        /*00a4*/ 	.word	0x00000000


	//----- nvinfo : EIATTR_MIN_STACK_SIZE
	.align		4
.L_46:
        /*00a8*/ 	.byte	0x04, 0x12
        /*00aa*/ 	.short	(.L_48 - .L_47)
	.align		4
.L_47:
        /*00ac*/ 	.word	index@(_ZN17fastertransformer21gen_relative_pos_biasI6__halflEEvPT_PKS2_PKT0_ii)
        /*00b0*/ 	.word	0x00000000


	//----- nvinfo : EIATTR_MIN_STACK_SIZE
	.align		4
.L_48:
        /*00b4*/ 	.byte	0x04, 0x12
        /*00b6*/ 	.short	(.L_50 - .L_49)
	.align		4
.L_49:
        /*00b8*/ 	.word	index@(_ZN17fastertransformer21gen_relative_pos_biasIflEEvPT_PKS1_PKT0_ii)
        /*00bc*/ 	.word	0x00000000


	//----- nvinfo : EIATTR_MIN_STACK_SIZE
	.align		4
.L_50:
        /*00c0*/ 	.byte	0x04, 0x12
        /*00c2*/ 	.short	(.L_52 - .L_51)
	.align		4
.L_51:
        /*00c4*/ 	.word	index@(_ZN17fastertransformer21gen_relative_pos_biasI6__halfiEEvPT_PKS2_PKT0_ii)
        /*00c8*/ 	.word	0x00000000


	//----- nvinfo : EIATTR_MIN_STACK_SIZE
	.align		4
.L_52:
        /*00cc*/ 	.byte	0x04, 0x12
        /*00ce*/ 	.short	(.L_54 - .L_53)
	.align		4
.L_53:
        /*00d0*/ 	.word	index@(_ZN17fastertransformer21gen_relative_pos_biasIfiEEvPT_PKS1_PKT0_ii)
        /*00d4*/ 	.word	0x00000000
.L_54:


//--------------------- .nv.compat                --------------------------
	.section	.nv.compat,"",@"SHT_CUDA_COMPAT_INFO"
	.align	4
        /*0000*/ 	.byte	0x02, 0x09, 0x01, 0x00, 0x02, 0x02, 0x01, 0x00, 0x02, 0x05, 0x05, 0x00, 0x03, 0x07, 0x01, 0x01
        /*0010*/ 	.byte	0x02, 0x03, 0x00, 0x00, 0x02, 0x06, 0x01, 0x00, 0x04, 0x0b, 0x08, 0x00, 0x00, 0x00, 0x00, 0x00
        /*0020*/ 	.byte	0x00, 0x00, 0x00, 0x00


//--------------------- .nv.info._ZN17fastertransformer21generate_alibi_slopesI6__halfEEvPT_m --------------------------
	.section	.nv.info._ZN17fastertransformer21generate_alibi_slopesI6__halfEEvPT_m,"",@"SHT_CUDA_INFO"
	.sectionflags	@""
	.align	4


	//----- nvinfo : EIATTR_CUDA_API_VERSION
	.align		4
        /*0000*/ 	.byte	0x04, 0x37
        /*0002*/ 	.short	(.L_56 - .L_55)
.L_55:
        /*0004*/ 	.word	0x00000082


	//----- nvinfo : EIATTR_KPARAM_INFO
	.align		4
.L_56:
        /*0008*/ 	.byte	0x04, 0x17
        /*000a*/ 	.short	(.L_58 - .L_57)
.L_57:
        /*000c*/ 	.word	0x00000000
        /*0010*/ 	.short	0x0001
        /*0012*/ 	.short	0x0008
        /*0014*/ 	.byte	0x00, 0xf0, 0x21, 0x00


	//----- nvinfo : EIATTR_KPARAM_INFO
	.align		4
.L_58:
        /*0018*/ 	.byte	0x04, 0x17
        /*001a*/ 	.short	(.L_60 - .L_59)
.L_59:
        /*001c*/ 	.word	0x00000000
        /*0020*/ 	.short	0x0000
        /*0022*/ 	.short	0x0000
        /*0024*/ 	.byte	0x00, 0xf0, 0x21, 0x00


	//----- nvinfo : EIATTR_SPARSE_MMA_MASK
	.align		4
.L_60:
        /*0028*/ 	.byte	0x03, 0x50
        /*002a*/ 	.short	0x0000


	//----- nvinfo : EIATTR_MAXREG_COUNT
	.align		4
        /*002c*/ 	.byte	0x03, 0x1b
        /*002e*/ 	.short	0x00ff


	//----- nvinfo : EIATTR_MERCURY_ISA_VERSION
	.align		4
        /*0030*/ 	.byte	0x03, 0x5f
        /*0032*/ 	.short	0x0101


	//----- nvinfo : EIATTR_EXIT_INSTR_OFFSETS
	.align		4
        /*0034*/ 	.byte	0x04, 0x1c
        /*0036*/ 	.short	(.L_62 - .L_61)


	//   ....[0]....
.L_61:
        /*0038*/ 	.word	0x00000050


	//   ....[1]....
        /*003c*/ 	.word	0x00000140


	//   ....[2]....
        /*0040*/ 	.word	0x000003e0


	//----- nvinfo : EIATTR_CRS_STACK_SIZE
	.align		4
.L_62:
        /*0044*/ 	.byte	0x04, 0x1e
        /*0046*/ 	.short	(.L_64 - .L_63)
.L_63:
        /*0048*/ 	.word	0x00000000


	//----- nvinfo : EIATTR_CBANK_PARAM_SIZE
	.align		4
.L_64:
        /*004c*/ 	.byte	0x03, 0x19
        /*004e*/ 	.short	0x0010


	//----- nvinfo : EIATTR_PARAM_CBANK
	.align		4
        /*0050*/ 	.byte	0x04, 0x0a
        /*0052*/ 	.short	(.L_66 - .L_65)
	.align		4
.L_65:
        /*0054*/ 	.word	index@(.nv.constant0._ZN17fastertransformer21generate_alibi_slopesI6__halfEEvPT_m)
        /*0058*/ 	.short	0x0210
        /*005a*/ 	.short	0x0010


	//----- nvinfo : EIATTR_SW_WAR
	.align		4
.L_66:
        /*005c*/ 	.byte	0x04, 0x36
        /*005e*/ 	.short	(.L_68 - .L_67)
.L_67:
        /*0060*/ 	.word	0x00000008
.L_68:


//--------------------- .nv.info._ZN17fastertransformer21generate_alibi_slopesIfEEvPT_m --------------------------
	.section	.nv.info._ZN17fastertransformer21generate_alibi_slopesIfEEvPT_m,"",@"SHT_CUDA_INFO"
	.sectionflags	@""
	.align	4


	//----- nvinfo : EIATTR_CUDA_API_VERSION
	.align		4
        /*0000*/ 	.byte	0x04, 0x37
        /*0002*/ 	.short	(.L_70 - .L_69)
.L_69:
        /*0004*/ 	.word	0x00000082


	//----- nvinfo : EIATTR_KPARAM_INFO
	.align		4
.L_70:
        /*0008*/ 	.byte	0x04, 0x17
        /*000a*/ 	.short	(.L_72 - .L_71)
.L_71:
        /*000c*/ 	.word	0x00000000
        /*0010*/ 	.short	0x0001
        /*0012*/ 	.short	0x0008
        /*0014*/ 	.byte	0x00, 0xf0, 0x21, 0x00


	//----- nvinfo : EIATTR_KPARAM_INFO
	.align		4
.L_72:
        /*0018*/ 	.byte	0x04, 0x17
        /*001a*/ 	.short	(.L_74 - .L_73)
.L_73:
        /*001c*/ 	.word	0x00000000
        /*0020*/ 	.short	0x0000
        /*0022*/ 	.short	0x0000
        /*0024*/ 	.byte	0x00, 0xf0, 0x21, 0x00


	//----- nvinfo : EIATTR_SPARSE_MMA_MASK
	.align		4
.L_74:
        /*0028*/ 	.byte	0x03, 0x50
        /*002a*/ 	.short	0x0000


	//----- nvinfo : EIATTR_MAXREG_COUNT
	.align		4
        /*002c*/ 	.byte	0x03, 0x1b
        /*002e*/ 	.short	0x00ff


	//----- nvinfo : EIATTR_MERCURY_ISA_VERSION
	.align		4
        /*0030*/ 	.byte	0x03, 0x5f
        /*0032*/ 	.short	0x0101


	//----- nvinfo : EIATTR_EXIT_INSTR_OFFSETS
	.align		4
        /*0034*/ 	.byte	0x04, 0x1c
        /*0036*/ 	.short	(.L_76 - .L_75)


	//   ....[0]....
.L_75:
        /*0038*/ 	.word	0x00000050


	//   ....[1]....
        /*003c*/ 	.word	0x00000090


	//   ....[2]....
        /*0040*/ 	.word	0x00000340


	//----- nvinfo : EIATTR_CRS_STACK_SIZE
	.align		4
.L_76:
        /*0044*/ 	.byte	0x04, 0x1e
        /*0046*/ 	.short	(.L_78 - .L_77)
.L_77:
        /*0048*/ 	.word	0x00000000


	//----- nvinfo : EIATTR_CBANK_PARAM_SIZE
	.align		4
.L_78:
        /*004c*/ 	.byte	0x03, 0x19
        /*004e*/ 	.short	0x0010


	//----- nvinfo : EIATTR_PARAM_CBANK
	.align		4
        /*0050*/ 	.byte	0x04, 0x0a
        /*0052*/ 	.short	(.L_80 - .L_79)
	.align		4
.L_79:
        /*0054*/ 	.word	index@(.nv.constant0._ZN17fastertransformer21generate_alibi_slopesIfEEvPT_m)
        /*0058*/ 	.short	0x0210
        /*005a*/ 	.short	0x0010


	//----- nvinfo : EIATTR_SW_WAR
	.align		4
.L_80:
        /*005c*/ 	.byte	0x04, 0x36
        /*005e*/ 	.short	(.L_82 - .L_81)
.L_81:
        /*0060*/ 	.word	0x00000008
.L_82:


//--------------------- .nv.info._ZN17fastertransformer21gen_relative_pos_biasI6__halflEEvPT_PKS2_PKT0_ii --------------------------
	.section	.nv.info._ZN17fastertransformer21gen_relative_pos_biasI6__halflEEvPT_PKS2_PKT0_ii,"",@"SHT_CUDA_INFO"
	.sectionflags	@""
	.align	4


	//----- nvinfo : EIATTR_CUDA_API_VERSION
	.align		4
        /*0000*/ 	.byte	0x04, 0x37
        /*0002*/ 	.short	(.L_84 - .L_83)
.L_83:
        /*0004*/ 	.word	0x00000082


	//----- nvinfo : EIATTR_KPARAM_INFO
	.align		4
.L_84:
        /*0008*/ 	.byte	0x04, 0x17
        /*000a*/ 	.short	(.L_86 - .L_85)
.L_85:
        /*000c*/ 	.word	0x00000000
        /*0010*/ 	.short	0x0004
        /*0012*/ 	.short	0x001c
        /*0014*/ 	.byte	0x00, 0xf0, 0x11, 0x00


	//----- nvinfo : EIATTR_KPARAM_INFO
	.align		4
.L_86:
        /*0018*/ 	.byte	0x04, 0x17
        /*001a*/ 	.short	(.L_88 - .L_87)
.L_87:
        /*001c*/ 	.word	0x00000000
        /*0020*/ 	.short	0x0003
        /*0022*/ 	.short	0x0018
        /*0024*/ 	.byte	0x00, 0xf0, 0x11, 0x00


	//----- nvinfo : EIATTR_KPARAM_INFO
	.align		4
.L_88:
        /*0028*/ 	.byte	0x04, 0x17
        /*002a*/ 	.short	(.L_90 - .L_89)
.L_89:
        /*002c*/ 	.word	0x00000000
        /*0030*/ 	.short	0x0002
        /*0032*/ 	.short	0x0010
        /*0034*/ 	.byte	0x00, 0xf0, 0x21, 0x00


	//----- nvinfo : EIATTR_KPARAM_INFO
	.align		4
.L_90:
        /*0038*/ 	.byte	0x04, 0x17
        /*003a*/ 	.short	(.L_92 - .L_91)
.L_91:
        /*003c*/ 	.word	0x00000000
        /*0040*/ 	.short	0x0001
        /*0042*/ 	.short	0x0008
        /*0044*/ 	.byte	0x00, 0xf0, 0x21, 0x00


	//----- nvinfo : EIATTR_KPARAM_INFO
	.align		4
.L_92:
        /*0048*/ 	.byte	0x04, 0x17
        /*004a*/ 	.short	(.L_94 - .L_93)
.L_93:
        /*004c*/ 	.word	0x00000000
        /*0050*/ 	.short	0x0000
        /*0052*/ 	.short	0x0000
        /*0054*/ 	.byte	0x00, 0xf0, 0x21, 0x00


	//----- nvinfo : EIATTR_SPARSE_MMA_MASK
	.align		4
.L_94:
        /*0058*/ 	.byte	0x03, 0x50
        /*005a*/ 	.short	0x0000


	//----- nvinfo : EIATTR_MAXREG_COUNT
	.align		4
        /*005c*/ 	.byte	0x03, 0x1b
        /*005e*/ 	.short	0x00ff


	//----- nvinfo : EIATTR_MERCURY_ISA_VERSION
	.align		4
        /*0060*/ 	.byte	0x03, 0x5f
        /*0062*/ 	.short	0x0101


	//----- nvinfo : EIATTR_EXIT_INSTR_OFFSETS
	.align		4
        /*0064*/ 	.byte	0x04, 0x1c
        /*0066*/ 	.short	(.L_96 - .L_95)


	//   ....[0]....
.L_95:
        /*0068*/ 	.word	0x000000e0


	//   ....[1]....
        /*006c*/ 	.word	0x00000220


	//----- nvinfo : EIATTR_CBANK_PARAM_SIZE
	.align		4
.L_96:
        /*0070*/ 	.byte	0x03, 0x19
        /*0072*/ 	.short	0x0020


	//----- nvinfo : EIATTR_PARAM_CBANK
	.align		4
        /*0074*/ 	.byte	0x04, 0x0a
        /*0076*/ 	.short	(.L_98 - .L_97)
	.align		4
.L_97:
        /*0078*/ 	.word	index@(.nv.constant0._ZN17fastertransformer21gen_relative_pos_biasI6__halflEEvPT_PKS2_PKT0_ii)
        /*007c*/ 	.short	0x0210
        /*007e*/ 	.short	0x0020


	//----- nvinfo : EIATTR_SW_WAR
	.align		4
.L_98:
        /*0080*/ 	.byte	0x04, 0x36
        /*0082*/ 	.short	(.L_100 - .L_99)
.L_99:
        /*0084*/ 	.word	0x00000008
.L_100:


//--------------------- .nv.info._ZN17fastertransformer21gen_relative_pos_biasIflEEvPT_PKS1_PKT0_ii --------------------------
	.section	.nv.info._ZN17fastertransformer21gen_relative_pos_biasIflEEvPT_PKS1_PKT0_ii,"",@"SHT_CUDA_INFO"
	.sectionflags	@""
	.align	4


	//----- nvinfo : EIATTR_CUDA_API_VERSION
	.align		4
        /*0000*/ 	.byte	0x04, 0x37
        /*0002*/ 	.short	(.L_102 - .L_101)
.L_101:
        /*0004*/ 	.word	0x00000082


	//----- nvinfo : EIATTR_KPARAM_INFO
	.align		4
.L_102:
        /*0008*/ 	.byte	0x04, 0x17
        /*000a*/ 	.short	(.L_104 - .L_103)
.L_103:
        /*000c*/ 	.word	0x00000000
        /*0010*/ 	.short	0x0004
        /*0012*/ 	.short	0x001c
        /*0014*/ 	.byte	0x00, 0xf0, 0x11, 0x00


	//----- nvinfo : EIATTR_KPARAM_INFO
	.align		4
.L_104:
        /*0018*/ 	.byte	0x04, 0x17
        /*001a*/ 	.short	(.L_106 - .L_105)
.L_105:
        /*001c*/ 	.word	0x00000000
        /*0020*/ 	.short	0x0003
        /*0022*/ 	.short	0x0018
        /*0024*/ 	.byte	0x00, 0xf0, 0x11, 0x00


	//----- nvinfo : EIATTR_KPARAM_INFO
	.align		4
.L_106:
        /*0028*/ 	.byte	0x04, 0x17
        /*002a*/ 	.short	(.L_108 - .L_107)
.L_107:
        /*002c*/ 	.word	0x00000000
        /*0030*/ 	.short	0x0002
        /*0032*/ 	.short	0x0010
        /*0034*/ 	.byte	0x00, 0xf0, 0x21, 0x00


	//----- nvinfo : EIATTR_KPARAM_INFO
	.align		4
.L_108:
        /*0038*/ 	.byte	0x04, 0x17
        /*003a*/ 	.short	(.L_110 - .L_109)
.L_109:
        /*003c*/ 	.word	0x00000000
        /*0040*/ 	.short	0x0001
        /*0042*/ 	.short	0x0008
        /*0044*/ 	.byte	0x00, 0xf0, 0x21, 0x00


	//----- nvinfo : EIATTR_KPARAM_INFO
	.align		4
.L_110:
        /*0048*/ 	.byte	0x04, 0x17
        /*004a*/ 	.short	(.L_112 - .L_111)
.L_111:
        /*004c*/ 	.word	0x00000000
        /*0050*/ 	.short	0x0000
        /*0052*/ 	.short	0x0000
        /*0054*/ 	.byte	0x00, 0xf0, 0x21, 0x00


	//----- nvinfo : EIATTR_SPARSE_MMA_MASK
	.align		4
.L_112:
        /*0058*/ 	.byte	0x03, 0x50
        /*005a*/ 	.short	0x0000


	//----- nvinfo : EIATTR_MAXREG_COUNT
	.align		4
        /*005c*/ 	.byte	0x03, 0x1b
        /*005e*/ 	.short	0x00ff


	//----- nvinfo : EIATTR_MERCURY_ISA_VERSION
	.align		4
        /*0060*/ 	.byte	0x03, 0x5f
        /*0062*/ 	.short	0x0101


	//----- nvinfo : EIATTR_EXIT_INSTR_OFFSETS
	.align		4
        /*0064*/ 	.byte	0x04, 0x1c
        /*0066*/ 	.short	(.L_114 - .L_113)


	//   ....[0]....
.L_113:
        /*0068*/ 	.word	0x000000e0


	//   ....[1]....
        /*006c*/ 	.word	0x00000220


	//----- nvinfo : EIATTR_CBANK_PARAM_SIZE
	.align		4
.L_114:
        /*0070*/ 	.byte	0x03, 0x19
        /*0072*/ 	.short	0x0020


	//----- nvinfo : EIATTR_PARAM_CBANK
	.align		4
        /*0074*/ 	.byte	0x04, 0x0a
        /*0076*/ 	.short	(.L_116 - .L_115)
	.align		4
.L_115:
        /*0078*/ 	.word	index@(.nv.constant0._ZN17fastertransformer21gen_relative_pos_biasIflEEvPT_PKS1_PKT0_ii)
        /*007c*/ 	.short	0x0210
        /*007e*/ 	.short	0x0020


	//----- nvinfo : EIATTR_SW_WAR
	.align		4
.L_116:
        /*0080*/ 	.byte	0x04, 0x36
        /*0082*/ 	.short	(.L_118 - .L_117)
.L_117:
        /*0084*/ 	.word	0x00000008
.L_118:


//--------------------- .nv.info._ZN17fastertransformer21gen_relative_pos_biasI6__halfiEEvPT_PKS2_PKT0_ii --------------------------
	.section	.nv.info._ZN17fastertransformer21gen_relative_pos_biasI6__halfiEEvPT_PKS2_PKT0_ii,"",@"SHT_CUDA_INFO"
	.sectionflags	@""
	.align	4


	//----- nvinfo : EIATTR_CUDA_API_VERSION
	.align		4
        /*0000*/ 	.byte	0x04, 0x37
        /*0002*/ 	.short	(.L_120 - .L_119)
.L_119:
        /*0004*/ 	.word	0x00000082


	//----- nvinfo : EIATTR_KPARAM_INFO
	.align		4
.L_120:
        /*0008*/ 	.byte	0x04, 0x17
        /*000a*/ 	.short	(.L_122 - .L_121)
.L_121:
        /*000c*/ 	.word	0x00000000
        /*0010*/ 	.short	0x0004
        /*0012*/ 	.short	0x001c
        /*0014*/ 	.byte	0x00, 0xf0, 0x11, 0x00


	//----- nvinfo : EIATTR_KPARAM_INFO
	.align		4
.L_122:
        /*0018*/ 	.byte	0x04, 0x17
        /*001a*/ 	.short	(.L_124 - .L_123)
.L_123:
        /*001c*/ 	.word	0x00000000
        /*0020*/ 	.short	0x0003
        /*0022*/ 	.short	0x0018
        /*0024*/ 	.byte	0x00, 0xf0, 0x11, 0x00


	//----- nvinfo : EIATTR_KPARAM_INFO
	.align		4
.L_124:
        /*0028*/ 	.byte	0x04, 0x17
        /*002a*/ 	.short	(.L_126 - .L_125)
.L_125:
        /*002c*/ 	.word	0x00000000
        /*0030*/ 	.short	0x0002
        /*0032*/ 	.short	0x0010
        /*0034*/ 	.byte	0x00, 0xf0, 0x21, 0x00


	//----- nvinfo : EIATTR_KPARAM_INFO
	.align		4
.L_126:
        /*0038*/ 	.byte	0x04, 0x17
        /*003a*/ 	.short	(.L_128 - .L_127)
.L_127:
        /*003c*/ 	.word	0x00000000
        /*0040*/ 	.short	0x0001
        /*0042*/ 	.short	0x0008
        /*0044*/ 	.byte	0x00, 0xf0, 0x21, 0x00


	//----- nvinfo : EIATTR_KPARAM_INFO
	.align		4
.L_128:
        /*0048*/ 	.byte	0x04, 0x17
        /*004a*/ 	.short	(.L_130 - .L_129)
.L_129:
        /*004c*/ 	.word	0x00000000
        /*0050*/ 	.short	0x0000
        /*0052*/ 	.short	0x0000
        /*0054*/ 	.byte	0x00, 0xf0, 0x21, 0x00


	//----- nvinfo : EIATTR_SPARSE_MMA_MASK
	.align		4
.L_130:
        /*0058*/ 	.byte	0x03, 0x50
        /*005a*/ 	.short	0x0000


	//----- nvinfo : EIATTR_MAXREG_COUNT
	.align		4
        /*005c*/ 	.byte	0x03, 0x1b
        /*005e*/ 	.short	0x00ff


	//----- nvinfo : EIATTR_MERCURY_ISA_VERSION
	.align		4
        /*0060*/ 	.byte	0x03, 0x5f
        /*0062*/ 	.short	0x0101


	//----- nvinfo : EIATTR_EXIT_INSTR_OFFSETS
	.align		4
        /*0064*/ 	.byte	0x04, 0x1c
        /*0066*/ 	.short	(.L_132 - .L_131)


	//   ....[0]....
.L_131:
        /*0068*/ 	.word	0x000000e0


	//   ....[1]....
        /*006c*/ 	.word	0x000001c0


	//----- nvinfo : EIATTR_CBANK_PARAM_SIZE
	.align		4
.L_132:
        /*0070*/ 	.byte	0x03, 0x19
        /*0072*/ 	.short	0x0020


	//----- nvinfo : EIATTR_PARAM_CBANK
	.align		4
        /*0074*/ 	.byte	0x04, 0x0a
        /*0076*/ 	.short	(.L_134 - .L_133)
	.align		4
.L_133:
        /*0078*/ 	.word	index@(.nv.constant0._ZN17fastertransformer21gen_relative_pos_biasI6__halfiEEvPT_PKS2_PKT0_ii)
        /*007c*/ 	.short	0x0210
        /*007e*/ 	.short	0x0020


	//----- nvinfo : EIATTR_SW_WAR
	.align		4
.L_134:
        /*0080*/ 	.byte	0x04, 0x36
        /*0082*/ 	.short	(.L_136 - .L_135)
.L_135:
        /*0084*/ 	.word	0x00000008
.L_136:


//--------------------- .nv.info._ZN17fastertransformer21gen_relative_pos_biasIfiEEvPT_PKS1_PKT0_ii --------------------------
	.section	.nv.info._ZN17fastertransformer21gen_relative_pos_biasIfiEEvPT_PKS1_PKT0_ii,"",@"SHT_CUDA_INFO"
	.sectionflags	@""
	.align	4


	//----- nvinfo : EIATTR_CUDA_API_VERSION
	.align		4
        /*0000*/ 	.byte	0x04, 0x37
        /*0002*/ 	.short	(.L_138 - .L_137)
.L_137:
        /*0004*/ 	.word	0x00000082


	//----- nvinfo : EIATTR_KPARAM_INFO
	.align		4
.L_138:
        /*0008*/ 	.byte	0x04, 0x17
        /*000a*/ 	.short	(.L_140 - .L_139)
.L_139:
        /*000c*/ 	.word	0x00000000
        /*0010*/ 	.short	0x0004
        /*0012*/ 	.short	0x001c
        /*0014*/ 	.byte	0x00, 0xf0, 0x11, 0x00


	//----- nvinfo : EIATTR_KPARAM_INFO
	.align		4
.L_140:
        /*0018*/ 	.byte	0x04, 0x17
        /*001a*/ 	.short	(.L_142 - .L_141)
.L_141:
        /*001c*/ 	.word	0x00000000
        /*0020*/ 	.short	0x0003
        /*0022*/ 	.short	0x0018
        /*0024*/ 	.byte	0x00, 0xf0, 0x11, 0x00


	//----- nvinfo : EIATTR_KPARAM_INFO
	.align		4
.L_142:
        /*0028*/ 	.byte	0x04, 0x17
        /*002a*/ 	.short	(.L_144 - .L_143)
.L_143:
        /*002c*/ 	.word	0x00000000
        /*0030*/ 	.short	0x0002
        /*0032*/ 	.short	0x0010
        /*0034*/ 	.byte	0x00, 0xf0, 0x21, 0x00


	//----- nvinfo : EIATTR_KPARAM_INFO
	.align		4
.L_144:
        /*0038*/ 	.byte	0x04, 0x17
        /*003a*/ 	.short	(.L_146 - .L_145)
.L_145:
        /*003c*/ 	.word	0x00000000
        /*0040*/ 	.short	0x0001
        /*0042*/ 	.short	0x0008
        /*0044*/ 	.byte	0x00, 0xf0, 0x21, 0x00


	//----- nvinfo : EIATTR_KPARAM_INFO
	.align		4
.L_146:
        /*0048*/ 	.byte	0x04, 0x17
        /*004a*/ 	.short	(.L_148 - .L_147)
.L_147:
        /*004c*/ 	.word	0x00000000
        /*0050*/ 	.short	0x0000
        /*0052*/ 	.short	0x0000
        /*0054*/ 	.byte	0x00, 0xf0, 0x21, 0x00


	//----- nvinfo : EIATTR_SPARSE_MMA_MASK
	.align		4
.L_148:
        /*0058*/ 	.byte	0x03, 0x50
        /*005a*/ 	.short	0x0000


	//----- nvinfo : EIATTR_MAXREG_COUNT
	.align		4
        /*005c*/ 	.byte	0x03, 0x1b
        /*005e*/ 	.short	0x00ff


	//----- nvinfo : EIATTR_MERCURY_ISA_VERSION
	.align		4
        /*0060*/ 	.byte	0x03, 0x5f
        /*0062*/ 	.short	0x0101


	//----- nvinfo : EIATTR_EXIT_INSTR_OFFSETS
	.align		4
        /*0064*/ 	.byte	0x04, 0x1c
        /*0066*/ 	.short	(.L_150 - .L_149)


	//   ....[0]....
.L_149:
        /*0068*/ 	.word	0x000000e0


	//   ....[1]....
        /*006c*/ 	.word	0x000001c0


	//----- nvinfo : EIATTR_CBANK_PARAM_SIZE
	.align		4
.L_150:
        /*0070*/ 	.byte	0x03, 0x19
        /*0072*/ 	.short	0x0020


	//----- nvinfo : EIATTR_PARAM_CBANK
	.align		4
        /*0074*/ 	.byte	0x04, 0x0a
        /*0076*/ 	.short	(.L_152 - .L_151)
	.align		4
.L_151:
        /*0078*/ 	.word	index@(.nv.constant0._ZN17fastertransformer21gen_relative_pos_biasIfiEEvPT_PKS1_PKT0_ii)
        /*007c*/ 	.short	0x0210
        /*007e*/ 	.short	0x0020


	//----- nvinfo : EIATTR_SW_WAR
	.align		4
.L_152:
        /*0080*/ 	.byte	0x04, 0x36
        /*0082*/ 	.short	(.L_154 - .L_153)
.L_153:
        /*0084*/ 	.word	0x00000008
.L_154:


//--------------------- .nv.callgraph             --------------------------
	.section	.nv.callgraph,"",@"SHT_CUDA_CALLGRAPH"
	.align	4
	.sectionentsize	8
	.align		4
        /*0000*/ 	.word	0x00000000
	.align		4
        /*0004*/ 	.word	0xffffffff
	.align		4
        /*0008*/ 	.word	0x00000000
	.align		4
        /*000c*/ 	.word	0xfffffffe
	.align		4
        /*0010*/ 	.word	0x00000000
	.align		4
        /*0014*/ 	.word	0xfffffffd
	.align		4
        /*0018*/ 	.word	0x00000000
	.align		4
        /*001c*/ 	.word	0xfffffffc


//--------------------- .nv.constant4             --------------------------
	.section	.nv.constant4,"a",@progbits
	.align	8
	.align		8
.nv.constant4:
        /*0000*/ 	.dword	precalc_xorwow_matrix
	.align		8
        /*0008*/ 	.dword	precalc_xorwow_offset_matrix
	.align		8
        /*0010*/ 	.dword	mrg32k3aM1
	.align		8
        /*0018*/ 	.dword	mrg32k3aM2
	.align		8
        /*0020*/ 	.dword	mrg32k3aM1SubSeq
	.align		8
        /*0028*/ 	.dword	mrg32k3aM2SubSeq
	.align		8
        /*0030*/ 	.dword	mrg32k3aM1Seq
	.align		8
        /*0038*/ 	.dword	mrg32k3aM2Seq
	.align		8
        /*0040*/ 	.dword	_ZN55_INTERNAL_2eb34329_24_gen_relative_pos_bias_cu_37f722264cuda3std3__457_GLOBAL__N__2eb34329_24_gen_relative_pos_bias_cu_37f722266ignoreE
	.align		8
        /*0048*/ 	.dword	_ZN55_INTERNAL_2eb34329_24_gen_relative_pos_bias_cu_37f722264cuda3std3__45__cpo5beginE
	.align		8
        /*0050*/ 	.dword	_ZN55_INTERNAL_2eb34329_24_gen_relative_pos_bias_cu_37f722264cuda3std3__45__cpo3endE
	.align		8
        /*0058*/ 	.dword	_ZN55_INTERNAL_2eb34329_24_gen_relative_pos_bias_cu_37f722264cuda3std3__45__cpo6cbeginE
	.align		8
        /*0060*/ 	.dword	_ZN55_INTERNAL_2eb34329_24_gen_relative_pos_bias_cu_37f722264cuda3std3__45__cpo4cendE
	.align		8
        /*0068*/ 	.dword	_ZN55_INTERNAL_2eb34329_24_gen_relative_pos_bias_cu_37f722264cuda3std3__419piecewise_constructE
	.align		8
        /*0070*/ 	.dword	_ZN55_INTERNAL_2eb34329_24_gen_relative_pos_bias_cu_37f722264cuda3std3__48in_placeE
	.align		8
        /*0078*/ 	.dword	_ZN55_INTERNAL_2eb34329_24_gen_relative_pos_bias_cu_37f722264cuda3std6ranges3__45__cpo4swapE
	.align		8
        /*0080*/ 	.dword	_ZN55_INTERNAL_2eb34329_24_gen_relative_pos_bias_cu_37f722264cuda3std6ranges3__45__cpo9iter_moveE
	.align		8
        /*0088*/ 	.dword	_ZN55_INTERNAL_2eb34329_24_gen_relative_pos_bias_cu_37f722264cuda3std6ranges3__45__cpo7advanceE


//--------------------- .nv.constant3             --------------------------
	.section	.nv.constant3,"a",@progbits
	.align	8
.nv.constant3:
	.type		__cr_lgamma_table,@object
	.size		__cr_lgamma_table,(.L_8 - __cr_lgamma_table)
__cr_lgamma_table:
        /*0000*/ 	.byte	0x00, 0x00, 0x00, 0x00, 0x00, 0x00, 0x00, 0x00, 0x00, 0x00, 0x00, 0x00, 0x00, 0x00, 0x00, 0x00
        /*0010*/ 	.byte	0xef, 0x39, 0xfa, 0xfe, 0x42, 0x2e, 0xe6, 0x3f, 0x02, 0x20, 0x2a, 0xfa, 0x0b, 0xab, 0xfc, 0x3f
        /*0020*/ 	.byte	0xf9, 0x2c, 0x92, 0x7c, 0xa7, 0x6c, 0x09, 0x40, 0xc9, 0x79, 0x44, 0x3c, 0x64, 0x26, 0x13, 0x40
        /*0030*/ 	.byte	0xca, 0x01, 0xcf, 0x3a, 0x27, 0x51, 0x1a, 0x40, 0x30, 0xcc, 0x2d, 0xf3, 0xe1, 0x0c, 0x21, 0x40
        /*0040*/ 	.byte	0x0d, 0xb7, 0xfc, 0x82, 0x8e, 0x35, 0x25, 0x40
.L_8:


//--------------------- .text._ZN17fastertransformer21generate_alibi_slopesI6__halfEEvPT_m --------------------------
	.section	.text._ZN17fastertransformer21generate_alibi_slopesI6__halfEEvPT_m,"ax",@progbits
	.align	128
        .global         _ZN17fastertransformer21generate_alibi_slopesI6__halfEEvPT_m
        .type           _ZN17fastertransformer21generate_alibi_slopesI6__halfEEvPT_m,@function
        .size           _ZN17fastertransformer21generate_alibi_slopesI6__halfEEvPT_m,(.L_x_8 - _ZN17fastertransformer21generate_alibi_slopesI6__halfEEvPT_m)
        .other          _ZN17fastertransformer21generate_alibi_slopesI6__halfEEvPT_m,@"STO_CUDA_ENTRY STV_DEFAULT"
_ZN17fastertransformer21generate_alibi_slopesI6__halfEEvPT_m:
.text._ZN17fastertransformer21generate_alibi_slopesI6__halfEEvPT_m:
[----:B------:R-:W-:Y:S01]  /*0000*/  LDC R1, c[0x0][0x28] ;  /* 0x00000a00ff017b82 */ /* 0x000fe20000000800 */
[----:B------:R-:W0:Y:S01]  /*0010*/  S2R R0, SR_TID.X ;  /* 0x0000000000007919 */ /* 0x000e220000002100 */
[----:B------:R-:W-:Y:S02]  /*0020*/  ULDC.64 UR6, c[0x0][0x218] ;  /* 0x0000860000067ab9 */ /* 0x000fe40000000a00 */
[----:B0-----:R-:W-:-:S04]  /*0030*/  ISETP.GE.U32.AND P0, PT, R0, UR6, PT ;  /* 0x0000000600007c0c */ /* 0x001fc8000bf06070 */
[----:B------:R-:W-:-:S13]  /*0040*/  ISETP.GE.U32.AND.EX P0, PT, RZ, UR7, PT, P0 ;  /* 0x00000007ff007c0c */ /* 0x000fda000bf06100 */
[----:B------:R-:W-:Y:S05]  /*0050*/  @P0 EXIT ;  /* 0x000000000000094d */ /* 0x000fea0003800000 */
[----:B------:R-:W-:Y:S02]  /*0060*/  USHF.R.U32.HI UR4, URZ, 0x1, UR6 ;  /* 0x000000013f047899 */ /* 0x000fe40008011606 */
[----:B------:R-:W-:Y:S02]  /*0070*/  ISETP.GE.U32.AND P0, PT, R0, UR6, PT ;  /* 0x0000000600007c0c */ /* 0x000fe4000bf06070 */
[----:B------:R-:W-:Y:S01]  /*0080*/  SHF.R.S32.HI R9, RZ, 0x1f, R0 ;  /* 0x0000001fff097819 */ /* 0x000fe20000011400 */
[----:B------:R-:W-:-:S03]  /*0090*/  ULOP3.LUT UR4, UR4, UR6, URZ, 0xfc, !UPT ;  /* 0x0000000604047292 */ /* 0x000fc6000f8efc3f */
[----:B------:R-:W-:Y:S01]  /*00a0*/  ISETP.GE.U32.AND.EX P0, PT, R9, UR7, PT, P0 ;  /* 0x0000000709007c0c */ /* 0x000fe2000bf06100 */
[----:B------:R-:W-:-:S04]  /*00b0*/  USHF.R.U32.HI UR5, URZ, 0x2, UR4 ;  /* 0x000000023f057899 */ /* 0x000fc80008011604 */
[----:B------:R-:W-:-:S04]  /*00c0*/  ULOP3.LUT UR5, UR5, UR4, URZ, 0xfc, !UPT ;  /* 0x0000000405057292 */ /* 0x000fc8000f8efc3f */
[----:B------:R-:W-:-:S04]  /*00d0*/  USHF.R.U32.HI UR4, URZ, 0x4, UR5 ;  /* 0x000000043f047899 */ /* 0x000fc80008011605 */
[----:B------:R-:W-:-:S04]  /*00e0*/  ULOP3.LUT UR4, UR4, UR5, URZ, 0xfc, !UPT ;  /* 0x0000000504047292 */ /* 0x000fc8000f8efc3f */
[----:B------:R-:W-:-:S04]  /*00f0*/  USHF.R.U32.HI UR5, URZ, 0x8, UR4 ;  /* 0x000000083f057899 */ /* 0x000fc80008011604 */
[----:B------:R-:W-:-:S04]  /*0100*/  ULOP3.LUT UR5, UR5, UR4, URZ, 0xfc, !UPT ;  /* 0x0000000405057292 */ /* 0x000fc8000f8efc3f */
[----:B------:R-:W-:-:S04]  /*0110*/  USHF.R.U32.HI UR4, URZ, 0x10, UR5 ;  /* 0x000000103f047899 */ /* 0x000fc80008011605 */
[----:B------:R-:W-:-:S04]  /*0120*/  ULOP3.LUT UR4, UR4, UR5, URZ, 0xfc, !UPT ;  /* 0x0000000504047292 */ /* 0x000fc8000f8efc3f */
[----:B------:R-:W-:Y:S01]  /*0130*/  ULEA.HI UR4, UR4, 0x1, URZ, 0x1f ;  /* 0x0000000104047891 */ /* 0x000fe2000f8ff83f */
[----:B------:R-:W-:Y:S11]  /*0140*/  @P0 EXIT ;  /* 0x000000000000094d */ /* 0x000ff60003800000 */
[----:B------:R-:W-:Y:S02]  /*0150*/  USHF.L.U32 UR5, UR4, 0x1, URZ ;  /* 0x0000000104057899 */ /* 0x000fe4000800063f */
[----:B------:R-:W-:Y:S01]  /*0160*/  I2FP.F32.S32 R2, UR4 ;  /* 0x0000000400027c45 */ /* 0x000fe20008201400 */
[----:B------:R-:W-:Y:S01]  /*0170*/  ULDC.64 UR6, c[0x0][0x208] ;  /* 0x0000820000067ab9 */ /* 0x000fe20000000a00 */
[----:B------:R-:W-:Y:S01]  /*0180*/  ULDC.64 UR10, c[0x0][0x218] ;  /* 0x00008600000a7ab9 */ /* 0x000fe20000000a00 */
[----:B------:R-:W-:Y:S01]  /*0190*/  ULDC.64 UR8, c[0x0][0x210] ;  /* 0x0000840000087ab9 */ /* 0x000fe20000000a00 */
[----:B------:R-:W-:Y:S02]  /*01a0*/  I2FP.F32.S32 R3, UR5 ;  /* 0x0000000500037c45 */ /* 0x000fe40008201400 */
[----:B------:R-:W0:Y:S01]  /*01b0*/  MUFU.LG2 R2, R2 ;  /* 0x0000000200027308 */ /* 0x000e220000000c00 */
[----:B------:R-:W-:-:S07]  /*01c0*/  ULDC UR5, c[0x0][0x0] ;  /* 0x0000000000057ab9 */ /* 0x000fce0000000800 */
[----:B------:R-:W1:Y:S01]  /*01d0*/  MUFU.LG2 R3, R3 ;  /* 0x0000000300037308 */ /* 0x000e620000000c00 */
[----:B0-----:R-:W-:-:S04]  /*01e0*/  FADD.FTZ R4, R2, -3 ;  /* 0xc040000002047421 */ /* 0x001fc80000010000 */
[----:B------:R-:W-:Y:S01]  /*01f0*/  FADD.FTZ R5, -R4, -RZ ;  /* 0x800000ff04057221 */ /* 0x000fe20000010100 */
[----:B-1----:R-:W-:-:S05]  /*0200*/  FADD.FTZ R4, R3, -3 ;  /* 0xc040000003047421 */ /* 0x002fca0000010000 */
[----:B------:R-:W0:Y:S01]  /*0210*/  MUFU.EX2 R5, R5 ;  /* 0x0000000500057308 */ /* 0x000e220000000800 */
[----:B------:R-:W-:-:S07]  /*0220*/  FADD.FTZ R6, -R4, -RZ ;  /* 0x800000ff04067221 */ /* 0x000fce0000010100 */
[----:B------:R-:W1:Y:S01]  /*0230*/  MUFU.EX2 R6, R6 ;  /* 0x0000000600067308 */ /* 0x000e620000000800 */
[----:B0-----:R-:W-:-:S07]  /*0240*/  FADD.FTZ R4, -R5, -RZ ;  /* 0x800000ff05047221 */ /* 0x001fce0000010100 */
[----:B------:R-:W0:Y:S01]  /*0250*/  MUFU.EX2 R4, R4 ;  /* 0x0000000400047308 */ /* 0x000e220000000800 */
[----:B-1----:R-:W-:-:S07]  /*0260*/  FADD.FTZ R2, -R6, -RZ ;  /* 0x800000ff06027221 */ /* 0x002fce0000010100 */
[----:B------:R-:W1:Y:S08]  /*0270*/  MUFU.EX2 R2, R2 ;  /* 0x0000000200027308 */ /* 0x000e700000000800 */
[----:B0-----:R0:W2:Y:S08]  /*0280*/  MUFU.LG2 R7, R4 ;  /* 0x0000000400077308 */ /* 0x0010b00000000c00 */
[----:B-1----:R0:W1:Y:S02]  /*0290*/  MUFU.LG2 R8, R2 ;  /* 0x0000000200087308 */ /* 0x0020640000000c00 */
.L_x_0:
[----:B------:R-:W-:-:S13]  /*02a0*/  ISETP.GE.AND P0, PT, R0, UR4, PT ;  /* 0x0000000400007c0c */ /* 0x000fda000bf06270 */
[----:B0-----:R-:W-:-:S05]  /*02b0*/  @P0 VIADD R2, R0, -UR4 ;  /* 0x8000000400020c36 */ /* 0x001fca0008000000 */
[----:B------:R-:W-:Y:S01]  /*02c0*/  @P0 LEA R3, R2, 0x1, 0x1 ;  /* 0x0000000102030811 */ /* 0x000fe200078e08ff */
[----:B------:R-:W-:-:S03]  /*02d0*/  @!P0 VIADD R2, R0, 0x1 ;  /* 0x0000000100028836 */ /* 0x000fc60000000000 */
[----:B------:R-:W-:Y:S02]  /*02e0*/  @P0 I2FP.F32.S32 R3, R3 ;  /* 0x0000000300030245 */ /* 0x000fe40000201400 */
[----:B------:R-:W-:-:S03]  /*02f0*/  @!P0 I2FP.F32.S32 R2, R2 ;  /* 0x0000000200028245 */ /* 0x000fc60000201400 */
[----:B-1----:R-:W-:Y:S02]  /*0300*/  @P0 FMUL.FTZ R6, R3, R8 ;  /* 0x0000000803060220 */ /* 0x002fe40000410000 */
[----:B--2---:R-:W-:Y:S01]  /*0310*/  @!P0 FMUL.FTZ R4, R2, R7 ;  /* 0x0000000702048220 */ /* 0x004fe20000410000 */
[C---:B------:R-:W-:Y:S01]  /*0320*/  LEA R2, P1, R0.reuse, UR8, 0x1 ;  /* 0x0000000800027c11 */ /* 0x040fe2000f8208ff */
[----:B------:R-:W0:Y:S03]  /*0330*/  @P0 MUFU.EX2 R5, R6 ;  /* 0x0000000600050308 */ /* 0x000e260000000800 */
[C---:B------:R-:W-:Y:S01]  /*0340*/  LEA.HI.X R3, R0.reuse, UR9, R9, 0x1, P1 ;  /* 0x0000000900037c11 */ /* 0x040fe200088f0c09 */
[----:B------:R-:W-:-:S04]  /*0350*/  VIADD R0, R0, UR5 ;  /* 0x0000000500007c36 */ /* 0x000fc80008000000 */
[----:B------:R-:W1:Y:S01]  /*0360*/  @!P0 MUFU.EX2 R4, R4 ;  /* 0x0000000400048308 */ /* 0x000e620000000800 */
[----:B------:R-:W-:Y:S02]  /*0370*/  SHF.R.S32.HI R9, RZ, 0x1f, R0 ;  /* 0x0000001fff097819 */ /* 0x000fe40000011400 */
[----:B0-----:R-:W-:Y:S02]  /*0380*/  @P0 F2FP.F16.F32.PACK_AB R5, RZ, R5 ;  /* 0x00000005ff05023e */ /* 0x001fe400000000ff */
[----:B-1----:R-:W-:Y:S02]  /*0390*/  @!P0 F2FP.F16.F32.PACK_AB R5, RZ, R4 ;  /* 0x00000004ff05823e */ /* 0x002fe400000000ff */
[----:B------:R-:W-:-:S03]  /*03a0*/  ISETP.GE.U32.AND P0, PT, R0, UR10, PT ;  /* 0x0000000a00007c0c */ /* 0x000fc6000bf06070 */
[----:B------:R3:W-:Y:S01]  /*03b0*/  STG.E.U16 desc[UR6][R2.64], R5 ;  /* 0x0000000502007986 */ /* 0x0007e2000c101506 */
[----:B------:R-:W-:-:S13]  /*03c0*/  ISETP.GE.U32.AND.EX P0, PT, R9, UR11, PT, P0 ;  /* 0x0000000b09007c0c */ /* 0x000fda000bf06100 */
[----:B---3--:R-:W-:Y:S05]  /*03d0*/  @!P0 BRA `(.L_x_0) ;  /* 0xfffffffc00b08947 */ /* 0x008fea000383ffff */
[----:B------:R-:W-:Y:S05]  /*03e0*/  EXIT ;  /* 0x000000000000794d */ /* 0x000fea0003800000 */
.L_x_1:
[----:B------:R-:W-:-:S00]  /*03f0*/  BRA `(.L_x_1) ;  /* 0xfffffffc00fc7947 */ /* 0x000fc0000383ffff */
[----:B------:R-:W-:-:S00]  /*0400*/  NOP ;  /* 0x0000000000007918 */ /* 0x000fc00000000000 */
[----:B------:R-:W-:-:S00]  /*0410*/  NOP ;  /* 0x0000000000007918 */ /* 0x000fc00000000000 */
[----:B------:R-:W-:-:S00]  /*0420*/  NOP ;  /* 0x0000000000007918 */ /* 0x000fc00000000000 */
[----:B------:R-:W-:-:S00]  /*0430*/  NOP ;  /* 0x0000000000007918 */ /* 0x000fc00000000000 */
[----:B------:R-:W-:-:S00]  /*0440*/  NOP ;  /* 0x0000000000007918 */ /* 0x000fc00000000000 */
[----:B------:R-:W-:-:S00]  /*0450*/  NOP ;  /* 0x0000000000007918 */ /* 0x000fc00000000000 */
[----:B------:R-:W-:-:S00]  /*0460*/  NOP ;  /* 0x0000000000007918 */ /* 0x000fc00000000000 */
[----:B------:R-:W-:-:S00]  /*0470*/  NOP ;  /* 0x0000000000007918 */ /* 0x000fc00000000000 */
.L_x_8:


//--------------------- .text._ZN17fastertransformer21generate_alibi_slopesIfEEvPT_m --------------------------
	.section	.text._ZN17fastertransformer21generate_alibi_slopesIfEEvPT_m,"ax",@progbits
	.align	128
        .global         _ZN17fastertransformer21generate_alibi_slopesIfEEvPT_m
        .type           _ZN17fastertransformer21generate_alibi_slopesIfEEvPT_m,@function
        .size           _ZN17fastertransformer21generate_alibi_slopesIfEEvPT_m,(.L_x_9 - _ZN17fastertransformer21generate_alibi_slopesIfEEvPT_m)
        .other          _ZN17fastertransformer21generate_alibi_slopesIfEEvPT_m,@"STO_CUDA_ENTRY STV_DEFAULT"
_ZN17fastertransformer21generate_alibi_slopesIfEEvPT_m:
.text._ZN17fastertransformer21generate_alibi_slopesIfEEvPT_m:
[----:B------:R-:W-:Y:S01]  /*0000*/  LDC R1, c[0x0][0x28] ;  /* 0x00000a00ff017b82 */ /* 0x000fe20000000800 */
[----:B------:R-:W0:Y:S07]  /*0010*/  S2R R5, SR_TID.X ;  /* 0x0000000000057919 */ /* 0x000e2e0000002100 */
[----:B------:R-:W0:Y:S02]  /*0020*/  LDC.64 R2, c[0x0][0x218] ;  /* 0x00008600ff027b82 */ /* 0x000e240000000a00 */
[----:B0-----:R-:W-:-:S04]  /*0030*/  ISETP.GE.U32.AND P0, PT, R5, R2, PT ;  /* 0x000000020500720c */ /* 0x001fc80003f06070 */
[----:B------:R-:W-:-:S13]  /*0040*/  ISETP.GE.U32.AND.EX P0, PT, RZ, R3, PT, P0 ;  /* 0x00000003ff00720c */ /* 0x000fda0003f06100 */
[----:B------:R-:W-:Y:S05]  /*0050*/  @P0 EXIT ;  /* 0x000000000000094d */ /* 0x000fea0003800000 */
[----:B------:R-:W-:Y:S02]  /*0060*/  ISETP.GE.U32.AND P0, PT, R5, R2, PT ;  /* 0x000000020500720c */ /* 0x000fe40003f06070 */
[----:B------:R-:W-:-:S04]  /*0070*/  SHF.R.S32.HI R4, RZ, 0x1f, R5 ;  /* 0x0000001fff047819 */ /* 0x000fc80000011405 */
[----:B------:R-:W-:-:S13]  /*0080*/  ISETP.GE.U32.AND.EX P0, PT, R4, R3, PT, P0 ;  /* 0x000000030400720c */ /* 0x000fda0003f06100 */
[----:B------:R-:W-:Y:S05]  /*0090*/  @P0 EXIT ;  /* 0x000000000000094d */ /* 0x000fea0003800000 */
[----:B------:R-:W-:Y:S01]  /*00a0*/  SHF.R.U32.HI R7, RZ, 0x1, R2 ;  /* 0x00000001ff077819 */ /* 0x000fe20000011602 */
[----:B------:R-:W-:Y:S01]  /*00b0*/  IMAD.MOV.U32 R10, RZ, RZ, R4 ;  /* 0x000000ffff0a7224 */ /* 0x000fe200078e0004 */
[----:B------:R-:W-:Y:S01]  /*00c0*/  ULDC UR4, c[0x0][0x0] ;  /* 0x0000000000047ab9 */ /* 0x000fe20000000800 */
[----:B------:R-:W-:Y:S01]  /*00d0*/  ULDC.64 UR6, c[0x0][0x208] ;  /* 0x0000820000067ab9 */ /* 0x000fe20000000a00 */
[----:B------:R-:W-:Y:S01]  /*00e0*/  LOP3.LUT R7, R7, R2, RZ, 0xfc, !PT ;  /* 0x0000000207077212 */ /* 0x000fe200078efcff */
[----:B------:R-:W-:-:S03]  /*00f0*/  ULDC.64 UR8, c[0x0][0x210] ;  /* 0x0000840000087ab9 */ /* 0x000fc60000000a00 */
[----:B------:R-:W-:-:S04]  /*0100*/  SHF.R.U32.HI R0, RZ, 0x2, R7 ;  /* 0x00000002ff007819 */ /* 0x000fc80000011607 */
[----:B------:R-:W-:-:S04]  /*0110*/  LOP3.LUT R0, R0, R7, RZ, 0xfc, !PT ;  /* 0x0000000700007212 */ /* 0x000fc800078efcff */
[----:B------:R-:W-:-:S04]  /*0120*/  SHF.R.U32.HI R7, RZ, 0x4, R0 ;  /* 0x00000004ff077819 */ /* 0x000fc80000011600 */
[----:B------:R-:W-:-:S04]  /*0130*/  LOP3.LUT R7, R7, R0, RZ, 0xfc, !PT ;  /* 0x0000000007077212 */ /* 0x000fc800078efcff */
[----:B------:R-:W-:-:S04]  /*0140*/  SHF.R.U32.HI R0, RZ, 0x8, R7 ;  /* 0x00000008ff007819 */ /* 0x000fc80000011607 */
[----:B------:R-:W-:-:S04]  /*0150*/  LOP3.LUT R0, R0, R7, RZ, 0xfc, !PT ;  /* 0x0000000700007212 */ /* 0x000fc800078efcff */
[----:B------:R-:W-:-:S04]  /*0160*/  SHF.R.U32.HI R7, RZ, 0x10, R0 ;  /* 0x00000010ff077819 */ /* 0x000fc80000011600 */
[----:B------:R-:W-:-:S04]  /*0170*/  LOP3.LUT R7, R7, R0, RZ, 0xfc, !PT ;  /* 0x0000000007077212 */ /* 0x000fc800078efcff */
[----:B------:R-:W-:-:S07]  /*0180*/  LEA.HI R0, R7, 0x1, RZ, 0x1f ;  /* 0x0000000107007811 */ /* 0x000fce00078ff8ff */
.L_x_2:
[----:B------:R-:W-:-:S04]  /*0190*/  ISETP.GE.AND P0, PT, R5, R0, PT ;  /* 0x000000000500720c */ /* 0x000fc80003f06270 */
[----:B0-----:R-:W-:Y:S02]  /*01a0*/  SEL R7, RZ, 0x1, !P0 ;  /* 0x00000001ff077807 */ /* 0x001fe40004000000 */
[----:B------:R-:W-:Y:S02]  /*01b0*/  ISETP.GE.AND P0, PT, R5, R0, PT ;  /* 0x000000000500720c */ /* 0x000fe40003f06270 */
[----:B------:R-:W-:-:S04]  /*01c0*/  SHF.L.U32 R7, R0, R7, RZ ;  /* 0x0000000700077219 */ /* 0x000fc800000006ff */
[----:B------:R-:W-:-:S06]  /*01d0*/  I2FP.F32.S32 R7, R7 ;  /* 0x0000000700077245 */ /* 0x000fcc0000201400 */
[----:B------:R-:W0:Y:S02]  /*01e0*/  MUFU.LG2 R7, R7 ;  /* 0x0000000700077308 */ /* 0x000e240000000c00 */
[----:B0-----:R-:W-:-:S04]  /*01f0*/  FADD.FTZ R4, R7, -3 ;  /* 0xc040000007047421 */ /* 0x001fc80000010000 */
[----:B------:R-:W-:Y:S01]  /*0200*/  FADD.FTZ R6, -R4, -RZ ;  /* 0x800000ff04067221 */ /* 0x000fe20000010100 */
[----:B------:R-:W-:-:S04]  /*0210*/  IMAD.IADD R4, R5, 0x1, -R0 ;  /* 0x0000000105047824 */ /* 0x000fc800078e0a00 */
[----:B------:R-:W-:Y:S01]  /*0220*/  IMAD.SHL.U32 R4, R4, 0x2, RZ ;  /* 0x0000000204047824 */ /* 0x000fe200078e00ff */
[----:B------:R-:W0:Y:S04]  /*0230*/  MUFU.EX2 R6, R6 ;  /* 0x0000000600067308 */ /* 0x000e280000000800 */
[----:B------:R-:W-:-:S05]  /*0240*/  SEL R4, R5, R4, !P0 ;  /* 0x0000000405047207 */ /* 0x000fca0004000000 */
[----:B------:R-:W-:-:S05]  /*0250*/  VIADD R4, R4, 0x1 ;  /* 0x0000000104047836 */ /* 0x000fca0000000000 */
[----:B------:R-:W-:Y:S01]  /*0260*/  I2FP.F32.S32 R4, R4 ;  /* 0x0000000400047245 */ /* 0x000fe20000201400 */
[----:B0-----:R-:W-:Y:S01]  /*0270*/  FADD.FTZ R8, -R6, -RZ ;  /* 0x800000ff06087221 */ /* 0x001fe20000010100 */
[----:B------:R-:W-:-:S04]  /*0280*/  LEA R6, P0, R5, UR8, 0x2 ;  /* 0x0000000805067c11 */ /* 0x000fc8000f8010ff */
[C---:B------:R-:W-:Y:S01]  /*0290*/  LEA.HI.X R7, R5.reuse, UR9, R10, 0x2, P0 ;  /* 0x0000000905077c11 */ /* 0x040fe200080f140a */
[----:B------:R-:W0:Y:S01]  /*02a0*/  MUFU.EX2 R8, R8 ;  /* 0x0000000800087308 */ /* 0x000e220000000800 */
[----:B------:R-:W-:-:S05]  /*02b0*/  VIADD R5, R5, UR4 ;  /* 0x0000000405057c36 */ /* 0x000fca0008000000 */
[----:B------:R-:W-:Y:S02]  /*02c0*/  ISETP.GE.U32.AND P0, PT, R5, R2, PT ;  /* 0x000000020500720c */ /* 0x000fe40003f06070 */
[----:B------:R-:W-:-:S04]  /*02d0*/  SHF.R.S32.HI R10, RZ, 0x1f, R5 ;  /* 0x0000001fff0a7819 */ /* 0x000fc80000011405 */
[----:B------:R-:W-:Y:S01]  /*02e0*/  ISETP.GE.U32.AND.EX P0, PT, R10, R3, PT, P0 ;  /* 0x000000030a00720c */ /* 0x000fe20003f06100 */
[----:B0-----:R-:W0:Y:S02]  /*02f0*/  MUFU.LG2 R9, R8 ;  /* 0x0000000800097308 */ /* 0x001e240000000c00 */
[----:B0-----:R-:W-:-:S06]  /*0300*/  FMUL.FTZ R4, R4, R9 ;  /* 0x0000000904047220 */ /* 0x001fcc0000410000 */
[----:B------:R-:W0:Y:S02]  /*0310*/  MUFU.EX2 R9, R4 ;  /* 0x0000000400097308 */ /* 0x000e240000000800 */
[----:B0-----:R0:W-:Y:S02]  /*0320*/  STG.E desc[UR6][R6.64], R9 ;  /* 0x0000000906007986 */ /* 0x0011e4000c101906 */
[----:B------:R-:W-:Y:S05]  /*0330*/  @!P0 BRA `(.L_x_2) ;  /* 0xfffffffc00948947 */ /* 0x000fea000383ffff */
[----:B------:R-:W-:Y:S05]  /*0340*/  EXIT ;  /* 0x000000000000794d */ /* 0x000fea0003800000 */
.L_x_3:
        /* <DEDUP_REMOVED lines=11> */
.L_x_9:


//--------------------- .text._ZN17fastertransformer21gen_relative_pos_biasI6__halflEEvPT_PKS2_PKT0_ii --------------------------
	.section	.text._ZN17fastertransformer21gen_relative_pos_biasI6__halflEEvPT_PKS2_PKT0_ii,"ax",@progbits
	.align	128
        .global         _ZN17fastertransformer21gen_relative_pos_biasI6__halflEEvPT_PKS2_PKT0_ii
        .type           _ZN17fastertransformer21gen_relative_pos_biasI6__halflEEvPT_PKS2_PKT0_ii,@function
        .size           _ZN17fastertransformer21gen_relative_pos_biasI6__halflEEvPT_PKS2_PKT0_ii,(.L_x_10 - _ZN17fastertransformer21gen_relative_pos_biasI6__halflEEvPT_PKS2_PKT0_ii)
        .other          _ZN17fastertransformer21gen_relative_pos_biasI6__halflEEvPT_PKS2_PKT0_ii,@"STO_CUDA_ENTRY STV_DEFAULT"
_ZN17fastertransformer21gen_relative_pos_biasI6__halflEEvPT_PKS2_PKT0_ii:
.text._ZN17fastertransformer21gen_relative_pos_biasI6__halflEEvPT_PKS2_PKT0_ii:
[----:B------:R-:W-:Y:S01]  /*0000*/  LDC R1, c[0x0][0x28] ;  /* 0x00000a00ff017b82 */ /* 0x000fe20000000800 */
[----:B------:R-:W0:Y:S07]  /*0010*/  S2R R7, SR_TID.X ;  /* 0x0000000000077919 */ /* 0x000e2e0000002100 */
[----:B------:R-:W1:Y:S01]  /*0020*/  S2UR UR5, SR_CTAID.X ;  /* 0x00000000000579c3 */ /* 0x000e620000002500 */
[----:B------:R-:W-:Y:S01]  /*0030*/  ULDC.64 UR6, c[0x0][0x228] ;  /* 0x00008a0000067ab9 */ /* 0x000fe20000000a00 */
[----:B------:R-:W2:Y:S01]  /*0040*/  S2R R6, SR_CTAID.Y ;  /* 0x0000000000067919 */ /* 0x000ea20000002600 */
[----:B------:R-:W-:-:S04]  /*0050*/  UIMAD UR4, UR6, UR6, URZ ;  /* 0x00000006060472a4 */ /* 0x000fc8000f8e023f */
[----:B-1----:R-:W-:Y:S02]  /*0060*/  UIMAD UR5, UR4, UR5, URZ ;  /* 0x00000005040572a4 */ /* 0x002fe4000f8e023f */
[----:B------:R-:W-:-:S04]  /*0070*/  UIMAD UR4, UR4, UR4, URZ ;  /* 0x00000004040472a4 */ /* 0x000fc8000f8e023f */
[----:B------:R-:W-:Y:S01]  /*0080*/  UIMAD.WIDE UR8, UR4, UR7, URZ ;  /* 0x00000007040872a5 */ /* 0x000fe2000f8e023f */
[----:B0-----:R-:W-:-:S05]  /*0090*/  IADD3 R2, P0, R7, UR5, RZ ;  /* 0x0000000507027c10 */ /* 0x001fca000ff1e0ff */
[----:B------:R-:W-:Y:S02]  /*00a0*/  IMAD.X R3, RZ, RZ, RZ, P0 ;  /* 0x000000ffff037224 */ /* 0x000fe400000e06ff */
[----:B--2---:R-:W-:-:S03]  /*00b0*/  IMAD.WIDE R2, R6, UR4, R2 ;  /* 0x0000000406027c25 */ /* 0x004fc6000f8e0202 */
[----:B------:R-:W-:-:S04]  /*00c0*/  ISETP.GE.U32.AND P0, PT, R2, UR8, PT ;  /* 0x0000000802007c0c */ /* 0x000fc8000bf06070 */
[----:B------:R-:W-:-:S13]  /*00d0*/  ISETP.GE.U32.AND.EX P0, PT, R3, UR9, PT, P0 ;  /* 0x0000000903007c0c */ /* 0x000fda000bf06100 */
[----:B------:R-:W-:Y:S05]  /*00e0*/  @P0 EXIT ;  /* 0x000000000000094d */ /* 0x000fea0003800000 */
[----:B------:R-:W0:Y:S01]  /*00f0*/  LDC.64 R4, c[0x0][0x220] ;  /* 0x00008800ff047b82 */ /* 0x000e220000000a00 */
[----:B------:R-:W-:Y:S01]  /*0100*/  VIADD R7, R7, UR5 ;  /* 0x0000000507077c36 */ /* 0x000fe20008000000 */
[----:B------:R-:W-:Y:S01]  /*0110*/  ULDC.64 UR8, c[0x0][0x208] ;  /* 0x0000820000087ab9 */ /* 0x000fe20000000a00 */
[----:B------:R-:W-:Y:S01]  /*0120*/  USHF.R.S32.HI UR4, URZ, 0x1f, UR7 ;  /* 0x0000001f3f047899 */ /* 0x000fe20008011407 */
[----:B------:R-:W-:Y:S01]  /*0130*/  ULDC.64 UR10, c[0x0][0x218] ;  /* 0x00008600000a7ab9 */ /* 0x000fe20000000a00 */
[----:B0-----:R-:W-:-:S06]  /*0140*/  IMAD.WIDE R4, R7, 0x8, R4 ;  /* 0x0000000807047825 */ /* 0x001fcc00078e0204 */
[----:B------:R-:W2:Y:S01]  /*0150*/  LDG.E.64 R4, desc[UR8][R4.64] ;  /* 0x0000000804047981 */ /* 0x000ea2000c1e1b00 */
[--C-:B------:R-:W-:Y:S01]  /*0160*/  SHF.R.S32.HI R7, RZ, 0x1f, R6.reuse ;  /* 0x0000001fff077819 */ /* 0x100fe20000011406 */
[----:B--2---:R-:W-:Y:S02]  /*0170*/  IMAD R9, R5, UR7, RZ ;  /* 0x0000000705097c24 */ /* 0x004fe4000f8e02ff */
[----:B------:R-:W-:-:S04]  /*0180*/  IMAD.WIDE.U32 R6, R4, UR7, R6 ;  /* 0x0000000704067c25 */ /* 0x000fc8000f8e0006 */
[----:B------:R-:W-:Y:S01]  /*0190*/  IMAD R9, R4, UR4, R9 ;  /* 0x0000000404097c24 */ /* 0x000fe2000f8e0209 */
[----:B------:R-:W-:-:S03]  /*01a0*/  LEA R8, P0, R6, UR10, 0x1 ;  /* 0x0000000a06087c11 */ /* 0x000fc6000f8008ff */
[----:B------:R-:W-:-:S05]  /*01b0*/  IMAD.IADD R7, R7, 0x1, R9 ;  /* 0x0000000107077824 */ /* 0x000fca00078e0209 */
[----:B------:R-:W-:Y:S01]  /*01c0*/  LEA.HI.X R9, R6, UR11, R7, 0x1, P0 ;  /* 0x0000000b06097c11 */ /* 0x000fe200080f0c07 */
[----:B------:R-:W-:-:S05]  /*01d0*/  ULDC.64 UR10, c[0x0][0x210] ;  /* 0x00008400000a7ab9 */ /* 0x000fca0000000a00 */
[----:B------:R-:W2:Y:S01]  /*01e0*/  LDG.E.U16 R9, desc[UR8][R8.64] ;  /* 0x0000000808097981 */ /* 0x000ea2000c1e1500 */
[----:B------:R-:W-:-:S04]  /*01f0*/  LEA R4, P0, R2, UR10, 0x1 ;  /* 0x0000000a02047c11 */ /* 0x000fc8000f8008ff */
[----:B------:R-:W-:-:S05]  /*0200*/  LEA.HI.X R5, R2, UR11, R3, 0x1, P0 ;  /* 0x0000000b02057c11 */ /* 0x000fca00080f0c03 */
[----:B--2---:R-:W-:Y:S01]  /*0210*/  STG.E.U16 desc[UR8][R4.64], R9 ;  /* 0x0000000904007986 */ /* 0x004fe2000c101508 */
[----:B------:R-:W-:Y:S05]  /*0220*/  EXIT ;  /* 0x000000000000794d */ /* 0x000fea0003800000 */
.L_x_4:
        /* <DEDUP_REMOVED lines=13> */
.L_x_10:


//--------------------- .text._ZN17fastertransformer21gen_relative_pos_biasIflEEvPT_PKS1_PKT0_ii --------------------------
	.section	.text._ZN17fastertransformer21gen_relative_pos_biasIflEEvPT_PKS1_PKT0_ii,"ax",@progbits
	.align	128
        .global         _ZN17fastertransformer21gen_relative_pos_biasIflEEvPT_PKS1_PKT0_ii
        .type           _ZN17fastertransformer21gen_relative_pos_biasIflEEvPT_PKS1_PKT0_ii,@function
        .size           _ZN17fastertransformer21gen_relative_pos_biasIflEEvPT_PKS1_PKT0_ii,(.L_x_11 - _ZN17fastertransformer21gen_relative_pos_biasIflEEvPT_PKS1_PKT0_ii)
        .other          _ZN17fastertransformer21gen_relative_pos_biasIflEEvPT_PKS1_PKT0_ii,@"STO_CUDA_ENTRY STV_DEFAULT"
_ZN17fastertransformer21gen_relative_pos_biasIflEEvPT_PKS1_PKT0_ii:
.text._ZN17fastertransformer21gen_relative_pos_biasIflEEvPT_PKS1_PKT0_ii:
        /* <DEDUP_REMOVED lines=30> */
[----:B------:R-:W2:Y:S01]  /*01e0*/  LDG.E R9, desc[UR8][R8.64] ;  /* 0x0000000808097981 */ /* 0x000ea2000c1e1900 */
[----:B------:R-:W-:-:S04]  /*01f0*/  LEA R4, P0, R2, UR10, 0x2 ;  /* 0x0000000a02047c11 */ /* 0x000fc8000f8010ff */
[----:B------:R-:W-:-:S05]  /*0200*/  LEA.HI.X R5, R2, UR11, R3, 0x2, P0 ;  /* 0x0000000b02057c11 */ /* 0x000fca00080f1403 */
[----:B--2---:R-:W-:Y:S01]  /*0210*/  STG.E desc[UR8][R4.64], R9 ;  /* 0x0000000904007986 */ /* 0x004fe2000c101908 */
[----:B------:R-:W-:Y:S05]  /*0220*/  EXIT ;  /* 0x000000000000794d */ /* 0x000fea0003800000 */
.L_x_5:
        /* <DEDUP_REMOVED lines=13> */
.L_x_11:


//--------------------- .text._ZN17fastertransformer21gen_relative_pos_biasI6__halfiEEvPT_PKS2_PKT0_ii --------------------------
	.section	.text._ZN17fastertransformer21gen_relative_pos_biasI6__halfiEEvPT_PKS2_PKT0_ii,"ax",@progbits
	.align	128
        .global         _ZN17fastertransformer21gen_relative_pos_biasI6__halfiEEvPT_PKS2_PKT0_ii
        .type           _ZN17fastertransformer21gen_relative_pos_biasI6__halfiEEvPT_PKS2_PKT0_ii,@function
        .size           _ZN17fastertransformer21gen_relative_pos_biasI6__halfiEEvPT_PKS2_PKT0_ii,(.L_x_12 - _ZN17fastertransformer21gen_relative_pos_biasI6__halfiEEvPT_PKS2_PKT0_ii)
        .other          _ZN17fastertransformer21gen_relative_pos_biasI6__halfiEEvPT_PKS2_PKT0_ii,@"STO_CUDA_ENTRY STV_DEFAULT"
_ZN17fastertransformer21gen_relative_pos_biasI6__halfiEEvPT_PKS2_PKT0_ii:
.text._ZN17fastertransformer21gen_relative_pos_biasI6__halfiEEvPT_PKS2_PKT0_ii:
        /* <DEDUP_REMOVED lines=16> */
[----:B------:R-:W-:Y:S01]  /*0100*/  IADD3 R7, R7, UR5, RZ ;  /* 0x0000000507077c10 */ /* 0x000fe2000fffe0ff */
[----:B------:R-:W-:Y:S01]  /*0110*/  ULDC.64 UR8, c[0x0][0x208] ;  /* 0x0000820000087ab9 */ /* 0x000fe20000000a00 */
[----:B------:R-:W-:-:S03]  /*0120*/  ULDC.64 UR10, c[0x0][0x210] ;  /* 0x00008400000a7ab9 */ /* 0x000fc60000000a00 */
[----:B0-----:R-:W-:Y:S02]  /*0130*/  IMAD.WIDE R4, R7, 0x4, R4 ;  /* 0x0000000407047825 */ /* 0x001fe400078e0204 */
[----:B------:R-:W0:Y:S04]  /*0140*/  LDC.64 R6, c[0x0][0x218] ;  /* 0x00008600ff067b82 */ /* 0x000e280000000a00 */
[----:B------:R-:W2:Y:S02]  /*0150*/  LDG.E R4, desc[UR8][R4.64] ;  /* 0x0000000804047981 */ /* 0x000ea4000c1e1900 */
[----:B--2---:R-:W-:-:S04]  /*0160*/  IMAD R9, R4, UR7, R9 ;  /* 0x0000000704097c24 */ /* 0x004fc8000f8e0209 */
[----:B0-----:R-:W-:-:S06]  /*0170*/  IMAD.WIDE R6, R9, 0x2, R6 ;  /* 0x0000000209067825 */ /* 0x001fcc00078e0206 */
[----:B------:R-:W2:Y:S01]  /*0180*/  LDG.E.U16 R7, desc[UR8][R6.64] ;  /* 0x0000000806077981 */ /* 0x000ea2000c1e1500 */
[----:B------:R-:W-:-:S04]  /*0190*/  LEA R8, P0, R2, UR10, 0x1 ;  /* 0x0000000a02087c11 */ /* 0x000fc8000f8008ff */
[----:B------:R-:W-:-:S05]  /*01a0*/  LEA.HI.X R9, R2, UR11, R3, 0x1, P0 ;  /* 0x0000000b02097c11 */ /* 0x000fca00080f0c03 */
[----:B--2---:R-:W-:Y:S01]  /*01b0*/  STG.E.U16 desc[UR8][R8.64], R7 ;  /* 0x0000000708007986 */ /* 0x004fe2000c101508 */
[----:B------:R-:W-:Y:S05]  /*01c0*/  EXIT ;  /* 0x000000000000794d */ /* 0x000fea0003800000 */
.L_x_6:
        /* <DEDUP_REMOVED lines=11> */
.L_x_12:


//--------------------- .text._ZN17fastertransformer21gen_relative_pos_biasIfiEEvPT_PKS1_PKT0_ii --------------------------
	.section	.text._ZN17fastertransformer21gen_relative_pos_biasIfiEEvPT_PKS1_PKT0_ii,"ax",@progbits
	.align	128
        .global         _ZN17fastertransformer21gen_relative_pos_biasIfiEEvPT_PKS1_PKT0_ii
        .type           _ZN17fastertransformer21gen_relative_pos_biasIfiEEvPT_PKS1_PKT0_ii,@function
        .size           _ZN17fastertransformer21gen_relative_pos_biasIfiEEvPT_PKS1_PKT0_ii,(.L_x_13 - _ZN17fastertransformer21gen_relative_pos_biasIfiEEvPT_PKS1_PKT0_ii)
        .other          _ZN17fastertransformer21gen_relative_pos_biasIfiEEvPT_PKS1_PKT0_ii,@"STO_CUDA_ENTRY STV_DEFAULT"
_ZN17fastertransformer21gen_relative_pos_biasIfiEEvPT_PKS1_PKT0_ii:
.text._ZN17fastertransformer21gen_relative_pos_biasIfiEEvPT_PKS1_PKT0_ii:
        /* <DEDUP_REMOVED lines=24> */
[----:B------:R-:W2:Y:S01]  /*0180*/  LDG.E R7, desc[UR8][R6.64] ;  /* 0x0000000806077981 */ /* 0x000ea2000c1e1900 */
[----:B------:R-:W-:-:S04]  /*0190*/  LEA R8, P0, R2, UR10, 0x2 ;  /* 0x0000000a02087c11 */ /* 0x000fc8000f8010ff */
[----:B------:R-:W-:-:S05]  /*01a0*/  LEA.HI.X R9, R2, UR11, R3, 0x2, P0 ;  /* 0x0000000b02097c11 */ /* 0x000fca00080f1403 */
[----:B--2---:R-:W-:Y:S01]  /*01b0*/  STG.E desc[UR8][R8.64], R7 ;  /* 0x0000000708007986 */ /* 0x004fe2000c101908 */
[----:B------:R-:W-:Y:S05]  /*01c0*/  EXIT ;  /* 0x000000000000794d */ /* 0x000fea0003800000 */
.L_x_7:
        /* <DEDUP_REMOVED lines=11> */
.L_x_13:


//--------------------- .nv.global.init           --------------------------
	.section	.nv.global.init,"aw",@progbits
	.align	4
.nv.global.init:
	.type		mrg32k3aM1SubSeq,@object
	.size		mrg32k3aM1SubSeq,(mrg32k3aM2SubSeq - mrg32k3aM1SubSeq)
mrg32k3aM1SubSeq:
        /*0000*/ 	.byte	0x0b, 0xcc, 0xee, 0x04, 0x73, 0x29, 0x8b, 0x6f, 0xf6, 0x53, 0x03, 0xf6, 0x23, 0xf6, 0xea, 0xda
        /* <DEDUP_REMOVED lines=125> */
	.type		mrg32k3aM2SubSeq,@object
	.size		mrg32k3aM2SubSeq,(mrg32k3aM1 - mrg32k3aM2SubSeq)
mrg32k3aM2SubSeq:
        /* <DEDUP_REMOVED lines=126> */
	.type		mrg32k3aM1,@object
	.size		mrg32k3aM1,(mrg32k3aM1Seq - mrg32k3aM1)
mrg32k3aM1:
        /* <DEDUP_REMOVED lines=144> */
	.type		mrg32k3aM1Seq,@object
	.size		mrg32k3aM1Seq,(mrg32k3aM2 - mrg32k3aM1Seq)
mrg32k3aM1Seq:
        /* <DEDUP_REMOVED lines=144> */
	.type		mrg32k3aM2,@object
	.size		mrg32k3aM2,(mrg32k3aM2Seq - mrg32k3aM2)
mrg32k3aM2:
        /* <DEDUP_REMOVED lines=144> */
	.type		mrg32k3aM2Seq,@object
	.size		mrg32k3aM2Seq,(precalc_xorwow_matrix - mrg32k3aM2Seq)
mrg32k3aM2Seq:
        /* <DEDUP_REMOVED lines=144> */
	.type		precalc_xorwow_matrix,@object
	.size		precalc_xorwow_matrix,(precalc_xorwow_offset_matrix - precalc_xorwow_matrix)
precalc_xorwow_matrix:
        /* <DEDUP_REMOVED lines=6400> */
	.type		precalc_xorwow_offset_matrix,@object
	.size		precalc_xorwow_offset_matrix,(.L_1 - precalc_xorwow_offset_matrix)
precalc_xorwow_offset_matrix:
        /* <DEDUP_REMOVED lines=6400> */
.L_1:


//--------------------- .nv.shared.reserved.0     --------------------------
	.section	.nv.shared.reserved.0,"aw",@nobits
	.weak		__nv_reservedSMEM_offset_0_alias
	.size		__nv_reservedSMEM_offset_0_alias, 0, 0
	.other		__nv_reservedSMEM_offset_0_alias,@"STO_CUDA_RESERVED_SHARED STV_DEFAULT"
__nv_reservedSMEM_offset_0_alias:
	.zero		0


//--------------------- .nv.global                --------------------------
	.section	.nv.global,"aw",@nobits
.nv.global:
	.type		_ZN55_INTERNAL_2eb34329_24_gen_relative_pos_bias_cu_37f722264cuda3std6ranges3__45__cpo9iter_moveE,@object
	.size		_ZN55_INTERNAL_2eb34329_24_gen_relative_pos_bias_cu_37f722264cuda3std6ranges3__45__cpo9iter_moveE,(_ZN55_INTERNAL_2eb34329_24_gen_relative_pos_bias_cu_37f722264cuda3std3__457_GLOBAL__N__2eb34329_24_gen_relative_pos_bias_cu_37f722266ignoreE - _ZN55_INTERNAL_2eb34329_24_gen_relative_pos_bias_cu_37f722264cuda3std6ranges3__45__cpo9iter_moveE)
_ZN55_INTERNAL_2eb34329_24_gen_relative_pos_bias_cu_37f722264cuda3std6ranges3__45__cpo9iter_moveE:
	.zero		1
	.type		_ZN55_INTERNAL_2eb34329_24_gen_relative_pos_bias_cu_37f722264cuda3std3__457_GLOBAL__N__2eb34329_24_gen_relative_pos_bias_cu_37f722266ignoreE,@object
	.size		_ZN55_INTERNAL_2eb34329_24_gen_relative_pos_bias_cu_37f722264cuda3std3__457_GLOBAL__N__2eb34329_24_gen_relative_pos_bias_cu_37f722266ignoreE,(_ZN55_INTERNAL_2eb34329_24_gen_relative_pos_bias_cu_37f722264cuda3std3__45__cpo4cendE - _ZN55_INTERNAL_2eb34329_24_gen_relative_pos_bias_cu_37f722264cuda3std3__457_GLOBAL__N__2eb34329_24_gen_relative_pos_bias_cu_37f722266ignoreE)
_ZN55_INTERNAL_2eb34329_24_gen_relative_pos_bias_cu_37f722264cuda3std3__457_GLOBAL__N__2eb34329_24_gen_relative_pos_bias_cu_37f722266ignoreE:
	.zero		1
	.type		_ZN55_INTERNAL_2eb34329_24_gen_relative_pos_bias_cu_37f722264cuda3std3__45__cpo4cendE,@object
	.size		_ZN55_INTERNAL_2eb34329_24_gen_relative_pos_bias_cu_37f722264cuda3std3__45__cpo4cendE,(_ZN55_INTERNAL_2eb34329_24_gen_relative_pos_bias_cu_37f722264cuda3std3__45__cpo3endE - _ZN55_INTERNAL_2eb34329_24_gen_relative_pos_bias_cu_37f722264cuda3std3__45__cpo4cendE)
_ZN55_INTERNAL_2eb34329_24_gen_relative_pos_bias_cu_37f722264cuda3std3__45__cpo4cendE:
	.zero		1
	.type		_ZN55_INTERNAL_2eb34329_24_gen_relative_pos_bias_cu_37f722264cuda3std3__45__cpo3endE,@object
	.size		_ZN55_INTERNAL_2eb34329_24_gen_relative_pos_bias_cu_37f722264cuda3std3__45__cpo3endE,(_ZN55_INTERNAL_2eb34329_24_gen_relative_pos_bias_cu_37f722264cuda3std3__48in_placeE - _ZN55_INTERNAL_2eb34329_24_gen_relative_pos_bias_cu_37f722264cuda3std3__45__cpo3endE)
_ZN55_INTERNAL_2eb34329_24_gen_relative_pos_bias_cu_37f722264cuda3std3__45__cpo3endE:
	.zero		1
	.type		_ZN55_INTERNAL_2eb34329_24_gen_relative_pos_bias_cu_37f722264cuda3std3__48in_placeE,@object
	.size		_ZN55_INTERNAL_2eb34329_24_gen_relative_pos_bias_cu_37f722264cuda3std3__48in_placeE,(_ZN55_INTERNAL_2eb34329_24_gen_relative_pos_bias_cu_37f722264cuda3std6ranges3__45__cpo7advanceE - _ZN55_INTERNAL_2eb34329_24_gen_relative_pos_bias_cu_37f722264cuda3std3__48in_placeE)
_ZN55_INTERNAL_2eb34329_24_gen_relative_pos_bias_cu_37f722264cuda3std3__48in_placeE:
	.zero		1
	.type		_ZN55_INTERNAL_2eb34329_24_gen_relative_pos_bias_cu_37f722264cuda3std6ranges3__45__cpo7advanceE,@object
	.size		_ZN55_INTERNAL_2eb34329_24_gen_relative_pos_bias_cu_37f722264cuda3std6ranges3__45__cpo7advanceE,(_ZN55_INTERNAL_2eb34329_24_gen_relative_pos_bias_cu_37f722264cuda3std3__45__cpo5beginE - _ZN55_INTERNAL_2eb34329_24_gen_relative_pos_bias_cu_37f722264cuda3std6ranges3__45__cpo7advanceE)
_ZN55_INTERNAL_2eb34329_24_gen_relative_pos_bias_cu_37f722264cuda3std6ranges3__45__cpo7advanceE:
	.zero		1
	.type		_ZN55_INTERNAL_2eb34329_24_gen_relative_pos_bias_cu_37f722264cuda3std3__45__cpo5beginE,@object
	.size		_ZN55_INTERNAL_2eb34329_24_gen_relative_pos_bias_cu_37f722264cuda3std3__45__cpo5beginE,(_ZN55_INTERNAL_2eb34329_24_gen_relative_pos_bias_cu_37f722264cuda3std3__419piecewise_constructE - _ZN55_INTERNAL_2eb34329_24_gen_relative_pos_bias_cu_37f722264cuda3std3__45__cpo5beginE)
_ZN55_INTERNAL_2eb34329_24_gen_relative_pos_bias_cu_37f722264cuda3std3__45__cpo5beginE:
	.zero		1
	.type		_ZN55_INTERNAL_2eb34329_24_gen_relative_pos_bias_cu_37f722264cuda3std3__419piecewise_constructE,@object
	.size		_ZN55_INTERNAL_2eb34329_24_gen_relative_pos_bias_cu_37f722264cuda3std3__419piecewise_constructE,(_ZN55_INTERNAL_2eb34329_24_gen_relative_pos_bias_cu_37f722264cuda3std3__45__cpo6cbeginE - _ZN55_INTERNAL_2eb34329_24_gen_relative_pos_bias_cu_37f722264cuda3std3__419piecewise_constructE)
_ZN55_INTERNAL_2eb34329_24_gen_relative_pos_bias_cu_37f722264cuda3std3__419piecewise_constructE:
	.zero		1
	.type		_ZN55_INTERNAL_2eb34329_24_gen_relative_pos_bias_cu_37f722264cuda3std3__45__cpo6cbeginE,@object
	.size		_ZN55_INTERNAL_2eb34329_24_gen_relative_pos_bias_cu_37f722264cuda3std3__45__cpo6cbeginE,(_ZN55_INTERNAL_2eb34329_24_gen_relative_pos_bias_cu_37f722264cuda3std6ranges3__45__cpo4swapE - _ZN55_INTERNAL_2eb34329_24_gen_relative_pos_bias_cu_37f722264cuda3std3__45__cpo6cbeginE)
_ZN55_INTERNAL_2eb34329_24_gen_relative_pos_bias_cu_37f722264cuda3std3__45__cpo6cbeginE:
	.zero		1
	.type		_ZN55_INTERNAL_2eb34329_24_gen_relative_pos_bias_cu_37f722264cuda3std6ranges3__45__cpo4swapE,@object
	.size		_ZN55_INTERNAL_2eb34329_24_gen_relative_pos_bias_cu_37f722264cuda3std6ranges3__45__cpo4swapE,(.L_16 - _ZN55_INTERNAL_2eb34329_24_gen_relative_pos_bias_cu_37f722264cuda3std6ranges3__45__cpo4swapE)
_ZN55_INTERNAL_2eb34329_24_gen_relative_pos_bias_cu_37f722264cuda3std6ranges3__45__cpo4swapE:
	.zero		1
.L_16:


//--------------------- .nv.constant0._ZN17fastertransformer21generate_alibi_slopesI6__halfEEvPT_m --------------------------
	.section	.nv.constant0._ZN17fastertransformer21generate_alibi_slopesI6__halfEEvPT_m,"a",@progbits
	.sectionflags	@""
	.align	4
.nv.constant0._ZN17fastertransformer21generate_alibi_slopesI6__halfEEvPT_m:
	.zero		544


//--------------------- .nv.constant0._ZN17fastertransformer21generate_alibi_slopesIfEEvPT_m --------------------------
	.section	.nv.constant0._ZN17fastertransformer21generate_alibi_slopesIfEEvPT_m,"a",@progbits
	.sectionflags	@""
	.align	4
.nv.constant0._ZN17fastertransformer21generate_alibi_slopesIfEEvPT_m:
	.zero		544


//--------------------- .nv.constant0._ZN17fastertransformer21gen_relative_pos_biasI6__halflEEvPT_PKS2_PKT0_ii --------------------------
	.section	.nv.constant0._ZN17fastertransformer21gen_relative_pos_biasI6__halflEEvPT_PKS2_PKT0_ii,"a",@progbits
	.sectionflags	@""
	.align	4
.nv.constant0._ZN17fastertransformer21gen_relative_pos_biasI6__halflEEvPT_PKS2_PKT0_ii:
	.zero		560


//--------------------- .nv.constant0._ZN17fastertransformer21gen_relative_pos_biasIflEEvPT_PKS1_PKT0_ii --------------------------
	.section	.nv.constant0._ZN17fastertransformer21gen_relative_pos_biasIflEEvPT_PKS1_PKT0_ii,"a",@progbits
	.sectionflags	@""
	.align	4
.nv.constant0._ZN17fastertransformer21gen_relative_pos_biasIflEEvPT_PKS1_PKT0_ii:
	.zero		560


//--------------------- .nv.constant0._ZN17fastertransformer21gen_relative_pos_biasI6__halfiEEvPT_PKS2_PKT0_ii --------------------------
	.section	.nv.constant0._ZN17fastertransformer21gen_relative_pos_biasI6__halfiEEvPT_PKS2_PKT0_ii,"a",@progbits
	.sectionflags	@""
	.align	4
.nv.constant0._ZN17fastertransformer21gen_relative_pos_biasI6__halfiEEvPT_PKS2_PKT0_ii:
	.zero		560


//--------------------- .nv.constant0._ZN17fastertransformer21gen_relative_pos_biasIfiEEvPT_PKS1_PKT0_ii --------------------------
	.section	.nv.constant0._ZN17fastertransformer21gen_relative_pos_biasIfiEEvPT_PKS1_PKT0_ii,"a",@progbits
	.sectionflags	@""
	.align	4
.nv.constant0._ZN17fastertransformer21gen_relative_pos_biasIfiEEvPT_PKS1_PKT0_ii:
	.zero		560


//--------------------- SYMBOLS --------------------------

	.type		.nv.reservedSmem.offset0,@object
	.size		.nv.reservedSmem.offset0,0x4
